//
// Generated by NVIDIA NVVM Compiler
//
// Compiler Build ID: CL-36424714
// Cuda compilation tools, release 13.0, V13.0.88
// Based on NVVM 20.0.0
//

.version 9.0
.target sm_100
.address_size 64

	// .globl	_Z28matrix_multiplication_kernelPKfS0_Pfiii
// _ZZ28matrix_multiplication_kernelPKfS0_PfiiiE3shA has been demoted
// _ZZ28matrix_multiplication_kernelPKfS0_PfiiiE3shB has been demoted

.visible .entry _Z28matrix_multiplication_kernelPKfS0_Pfiii(
	.param .u64 .ptr .align 1 _Z28matrix_multiplication_kernelPKfS0_Pfiii_param_0,
	.param .u64 .ptr .align 1 _Z28matrix_multiplication_kernelPKfS0_Pfiii_param_1,
	.param .u64 .ptr .align 1 _Z28matrix_multiplication_kernelPKfS0_Pfiii_param_2,
	.param .u32 _Z28matrix_multiplication_kernelPKfS0_Pfiii_param_3,
	.param .u32 _Z28matrix_multiplication_kernelPKfS0_Pfiii_param_4,
	.param .u32 _Z28matrix_multiplication_kernelPKfS0_Pfiii_param_5
)
{
	.reg .pred 	%p<33>;
	.reg .b32 	%r<65>;
	.reg .b32 	%f<182>;
	.reg .b64 	%rd<29>;
	// demoted variable
	.shared .align 4 .b8 _ZZ28matrix_multiplication_kernelPKfS0_PfiiiE3shA[2048];
	// demoted variable
	.shared .align 4 .b8 _ZZ28matrix_multiplication_kernelPKfS0_PfiiiE3shB[2048];
	ld.param.u64 	%rd4, [_Z28matrix_multiplication_kernelPKfS0_Pfiii_param_2];
	ld.param.u32 	%r37, [_Z28matrix_multiplication_kernelPKfS0_Pfiii_param_3];
	ld.param.u32 	%r38, [_Z28matrix_multiplication_kernelPKfS0_Pfiii_param_4];
	ld.param.u32 	%r39, [_Z28matrix_multiplication_kernelPKfS0_Pfiii_param_5];
	cvta.to.global.u64 	%rd1, %rd4;
	mov.u32 	%r40, %tid.x;
	mov.u32 	%r41, %ctaid.x;
	mov.u32 	%r42, %ctaid.y;
	shr.u32 	%r1, %r40, 3;
	and.b32  	%r60, %r40, 7;
	shr.u32 	%r62, %r40, 6;
	and.b32  	%r4, %r40, 63;
	shl.b32 	%r5, %r42, 6;
	and.b32  	%r43, %r1, 120;
	add.s32 	%r6, %r43, %r5;
	shl.b32 	%r7, %r41, 6;
	or.b32  	%r8, %r7, %r4;
	cvt.rn.f32.s32 	%f30, %r38;
	mul.f32 	%f31, %f30, 0f3E000000;
	cvt.rpi.f32.f32 	%f32, %f31;
	cvt.rzi.s32.f32 	%r9, %f32;
	setp.lt.s32 	%p1, %r9, 1;
	mov.f32 	%f172, 0f00000000;
	mov.f32 	%f173, %f172;
	mov.f32 	%f174, %f172;
	mov.f32 	%f175, %f172;
	mov.f32 	%f176, %f172;
	mov.f32 	%f177, %f172;
	mov.f32 	%f178, %f172;
	mov.f32 	%f179, %f172;
	@%p1 bra 	$L__BB0_7;
	add.s32 	%r10, %r5, %r1;
	shl.b32 	%r44, %r1, 5;
	mov.u32 	%r45, _ZZ28matrix_multiplication_kernelPKfS0_PfiiiE3shA;
	add.s32 	%r46, %r45, %r44;
	shl.b32 	%r47, %r60, 2;
	add.s32 	%r11, %r46, %r47;
	shl.b32 	%r48, %r62, 8;
	mov.u32 	%r49, _ZZ28matrix_multiplication_kernelPKfS0_PfiiiE3shB;
	shl.b32 	%r50, %r4, 2;
	add.s32 	%r13, %r49, %r50;
	add.s32 	%r12, %r13, %r48;
	add.s32 	%r15, %r45, %r48;
	add.s32 	%r14, %r15, 28;
	neg.s32 	%r64, %r9;
	mad.lo.s32 	%r51, %r39, %r62, %r7;
	add.s32 	%r63, %r51, %r4;
	shl.b32 	%r18, %r39, 3;
	mad.lo.s32 	%r61, %r38, %r10, %r60;
	mov.f32 	%f172, 0f00000000;
$L__BB0_2:
	setp.ge.s32 	%p2, %r10, %r37;
	setp.ge.s32 	%p3, %r60, %r38;
	mov.f32 	%f180, 0f00000000;
	or.pred  	%p4, %p2, %p3;
	@%p4 bra 	$L__BB0_4;
	ld.param.u64 	%rd27, [_Z28matrix_multiplication_kernelPKfS0_Pfiii_param_0];
	cvta.to.global.u64 	%rd5, %rd27;
	mul.wide.s32 	%rd6, %r61, 4;
	add.s64 	%rd7, %rd5, %rd6;
	ld.global.f32 	%f180, [%rd7];
$L__BB0_4:
	setp.ge.s32 	%p5, %r8, %r39;
	st.shared.f32 	[%r11], %f180;
	setp.ge.s32 	%p6, %r62, %r38;
	mov.f32 	%f181, 0f00000000;
	or.pred  	%p7, %p6, %p5;
	@%p7 bra 	$L__BB0_6;
	ld.param.u64 	%rd28, [_Z28matrix_multiplication_kernelPKfS0_Pfiii_param_1];
	cvta.to.global.u64 	%rd8, %rd28;
	mul.wide.s32 	%rd9, %r63, 4;
	add.s64 	%rd10, %rd8, %rd9;
	ld.global.f32 	%f181, [%rd10];
$L__BB0_6:
	st.shared.f32 	[%r12], %f181;
	bar.sync 	0;
	ld.shared.f32 	%f36, [%r13];
	ld.shared.f32 	%f37, [%r15];
	fma.rn.f32 	%f38, %f36, %f37, %f179;
	ld.shared.f32 	%f39, [%r15+32];
	fma.rn.f32 	%f40, %f36, %f39, %f178;
	ld.shared.f32 	%f41, [%r15+64];
	fma.rn.f32 	%f42, %f36, %f41, %f177;
	ld.shared.f32 	%f43, [%r15+96];
	fma.rn.f32 	%f44, %f36, %f43, %f176;
	ld.shared.f32 	%f45, [%r15+128];
	fma.rn.f32 	%f46, %f36, %f45, %f175;
	ld.shared.f32 	%f47, [%r15+160];
	fma.rn.f32 	%f48, %f36, %f47, %f174;
	ld.shared.f32 	%f49, [%r15+192];
	fma.rn.f32 	%f50, %f36, %f49, %f173;
	ld.shared.f32 	%f51, [%r15+224];
	fma.rn.f32 	%f52, %f36, %f51, %f172;
	ld.shared.f32 	%f53, [%r13+256];
	ld.shared.f32 	%f54, [%r14+-24];
	fma.rn.f32 	%f55, %f53, %f54, %f38;
	ld.shared.f32 	%f56, [%r14+8];
	fma.rn.f32 	%f57, %f53, %f56, %f40;
	ld.shared.f32 	%f58, [%r14+40];
	fma.rn.f32 	%f59, %f53, %f58, %f42;
	ld.shared.f32 	%f60, [%r14+72];
	fma.rn.f32 	%f61, %f53, %f60, %f44;
	ld.shared.f32 	%f62, [%r14+104];
	fma.rn.f32 	%f63, %f53, %f62, %f46;
	ld.shared.f32 	%f64, [%r14+136];
	fma.rn.f32 	%f65, %f53, %f64, %f48;
	ld.shared.f32 	%f66, [%r14+168];
	fma.rn.f32 	%f67, %f53, %f66, %f50;
	ld.shared.f32 	%f68, [%r14+200];
	fma.rn.f32 	%f69, %f53, %f68, %f52;
	ld.shared.f32 	%f70, [%r13+512];
	ld.shared.f32 	%f71, [%r14+-20];
	fma.rn.f32 	%f72, %f70, %f71, %f55;
	ld.shared.f32 	%f73, [%r14+12];
	fma.rn.f32 	%f74, %f70, %f73, %f57;
	ld.shared.f32 	%f75, [%r14+44];
	fma.rn.f32 	%f76, %f70, %f75, %f59;
	ld.shared.f32 	%f77, [%r14+76];
	fma.rn.f32 	%f78, %f70, %f77, %f61;
	ld.shared.f32 	%f79, [%r14+108];
	fma.rn.f32 	%f80, %f70, %f79, %f63;
	ld.shared.f32 	%f81, [%r14+140];
	fma.rn.f32 	%f82, %f70, %f81, %f65;
	ld.shared.f32 	%f83, [%r14+172];
	fma.rn.f32 	%f84, %f70, %f83, %f67;
	ld.shared.f32 	%f85, [%r14+204];
	fma.rn.f32 	%f86, %f70, %f85, %f69;
	ld.shared.f32 	%f87, [%r13+768];
	ld.shared.f32 	%f88, [%r14+-16];
	fma.rn.f32 	%f89, %f87, %f88, %f72;
	ld.shared.f32 	%f90, [%r14+16];
	fma.rn.f32 	%f91, %f87, %f90, %f74;
	ld.shared.f32 	%f92, [%r14+48];
	fma.rn.f32 	%f93, %f87, %f92, %f76;
	ld.shared.f32 	%f94, [%r14+80];
	fma.rn.f32 	%f95, %f87, %f94, %f78;
	ld.shared.f32 	%f96, [%r14+112];
	fma.rn.f32 	%f97, %f87, %f96, %f80;
	ld.shared.f32 	%f98, [%r14+144];
	fma.rn.f32 	%f99, %f87, %f98, %f82;
	ld.shared.f32 	%f100, [%r14+176];
	fma.rn.f32 	%f101, %f87, %f100, %f84;
	ld.shared.f32 	%f102, [%r14+208];
	fma.rn.f32 	%f103, %f87, %f102, %f86;
	ld.shared.f32 	%f104, [%r13+1024];
	ld.shared.f32 	%f105, [%r14+-12];
	fma.rn.f32 	%f106, %f104, %f105, %f89;
	ld.shared.f32 	%f107, [%r14+20];
	fma.rn.f32 	%f108, %f104, %f107, %f91;
	ld.shared.f32 	%f109, [%r14+52];
	fma.rn.f32 	%f110, %f104, %f109, %f93;
	ld.shared.f32 	%f111, [%r14+84];
	fma.rn.f32 	%f112, %f104, %f111, %f95;
	ld.shared.f32 	%f113, [%r14+116];
	fma.rn.f32 	%f114, %f104, %f113, %f97;
	ld.shared.f32 	%f115, [%r14+148];
	fma.rn.f32 	%f116, %f104, %f115, %f99;
	ld.shared.f32 	%f117, [%r14+180];
	fma.rn.f32 	%f118, %f104, %f117, %f101;
	ld.shared.f32 	%f119, [%r14+212];
	fma.rn.f32 	%f120, %f104, %f119, %f103;
	ld.shared.f32 	%f121, [%r13+1280];
	ld.shared.f32 	%f122, [%r14+-8];
	fma.rn.f32 	%f123, %f121, %f122, %f106;
	ld.shared.f32 	%f124, [%r14+24];
	fma.rn.f32 	%f125, %f121, %f124, %f108;
	ld.shared.f32 	%f126, [%r14+56];
	fma.rn.f32 	%f127, %f121, %f126, %f110;
	ld.shared.f32 	%f128, [%r14+88];
	fma.rn.f32 	%f129, %f121, %f128, %f112;
	ld.shared.f32 	%f130, [%r14+120];
	fma.rn.f32 	%f131, %f121, %f130, %f114;
	ld.shared.f32 	%f132, [%r14+152];
	fma.rn.f32 	%f133, %f121, %f132, %f116;
	ld.shared.f32 	%f134, [%r14+184];
	fma.rn.f32 	%f135, %f121, %f134, %f118;
	ld.shared.f32 	%f136, [%r14+216];
	fma.rn.f32 	%f137, %f121, %f136, %f120;
	ld.shared.f32 	%f138, [%r13+1536];
	ld.shared.f32 	%f139, [%r14+-4];
	fma.rn.f32 	%f140, %f138, %f139, %f123;
	ld.shared.f32 	%f141, [%r14+28];
	fma.rn.f32 	%f142, %f138, %f141, %f125;
	ld.shared.f32 	%f143, [%r14+60];
	fma.rn.f32 	%f144, %f138, %f143, %f127;
	ld.shared.f32 	%f145, [%r14+92];
	fma.rn.f32 	%f146, %f138, %f145, %f129;
	ld.shared.f32 	%f147, [%r14+124];
	fma.rn.f32 	%f148, %f138, %f147, %f131;
	ld.shared.f32 	%f149, [%r14+156];
	fma.rn.f32 	%f150, %f138, %f149, %f133;
	ld.shared.f32 	%f151, [%r14+188];
	fma.rn.f32 	%f152, %f138, %f151, %f135;
	ld.shared.f32 	%f153, [%r14+220];
	fma.rn.f32 	%f154, %f138, %f153, %f137;
	ld.shared.f32 	%f155, [%r13+1792];
	ld.shared.f32 	%f156, [%r14];
	fma.rn.f32 	%f179, %f155, %f156, %f140;
	ld.shared.f32 	%f157, [%r14+32];
	fma.rn.f32 	%f178, %f155, %f157, %f142;
	ld.shared.f32 	%f158, [%r14+64];
	fma.rn.f32 	%f177, %f155, %f158, %f144;
	ld.shared.f32 	%f159, [%r14+96];
	fma.rn.f32 	%f176, %f155, %f159, %f146;
	ld.shared.f32 	%f160, [%r14+128];
	fma.rn.f32 	%f175, %f155, %f160, %f148;
	ld.shared.f32 	%f161, [%r14+160];
	fma.rn.f32 	%f174, %f155, %f161, %f150;
	ld.shared.f32 	%f162, [%r14+192];
	fma.rn.f32 	%f173, %f155, %f162, %f152;
	ld.shared.f32 	%f163, [%r14+224];
	fma.rn.f32 	%f172, %f155, %f163, %f154;
	bar.sync 	0;
	add.s32 	%r64, %r64, 1;
	setp.eq.s32 	%p8, %r64, 0;
	add.s32 	%r63, %r63, %r18;
	add.s32 	%r62, %r62, 8;
	add.s32 	%r61, %r61, 8;
	add.s32 	%r60, %r60, 8;
	@%p8 bra 	$L__BB0_7;
	bra.uni 	$L__BB0_2;
$L__BB0_7:
	setp.lt.s32 	%p9, %r8, %r39;
	setp.lt.s32 	%p10, %r6, %r37;
	and.pred  	%p11, %p10, %p9;
	@%p11 bra 	$L__BB0_8;
	bra.uni 	$L__BB0_9;
$L__BB0_8:
	mad.lo.s32 	%r52, %r6, %r39, %r8;
	mul.wide.u32 	%rd11, %r52, 4;
	add.s64 	%rd12, %rd1, %rd11;
	st.global.f32 	[%rd12], %f179;
$L__BB0_9:
	setp.ge.s32 	%p12, %r8, %r39;
	add.s32 	%r30, %r6, 1;
	setp.ge.s32 	%p13, %r30, %r37;
	or.pred  	%p14, %p13, %p12;
	@%p14 bra 	$L__BB0_11;
	mad.lo.s32 	%r53, %r30, %r39, %r8;
	mul.wide.u32 	%rd13, %r53, 4;
	add.s64 	%rd14, %rd1, %rd13;
	st.global.f32 	[%rd14], %f178;
$L__BB0_11:
	setp.ge.s32 	%p15, %r8, %r39;
	add.s32 	%r31, %r6, 2;
	setp.ge.s32 	%p16, %r31, %r37;
	or.pred  	%p17, %p16, %p15;
	@%p17 bra 	$L__BB0_13;
	mad.lo.s32 	%r54, %r31, %r39, %r8;
	mul.wide.u32 	%rd15, %r54, 4;
	add.s64 	%rd16, %rd1, %rd15;
	st.global.f32 	[%rd16], %f177;
$L__BB0_13:
	setp.ge.s32 	%p18, %r8, %r39;
	add.s32 	%r32, %r6, 3;
	setp.ge.s32 	%p19, %r32, %r37;
	or.pred  	%p20, %p19, %p18;
	@%p20 bra 	$L__BB0_15;
	mad.lo.s32 	%r55, %r32, %r39, %r8;
	mul.wide.u32 	%rd17, %r55, 4;
	add.s64 	%rd18, %rd1, %rd17;
	st.global.f32 	[%rd18], %f176;
$L__BB0_15:
	setp.ge.s32 	%p21, %r8, %r39;
	add.s32 	%r33, %r6, 4;
	setp.ge.s32 	%p22, %r33, %r37;
	or.pred  	%p23, %p22, %p21;
	@%p23 bra 	$L__BB0_17;
	mad.lo.s32 	%r56, %r33, %r39, %r8;
	mul.wide.u32 	%rd19, %r56, 4;
	add.s64 	%rd20, %rd1, %rd19;
	st.global.f32 	[%rd20], %f175;
$L__BB0_17:
	setp.ge.s32 	%p24, %r8, %r39;
	add.s32 	%r34, %r6, 5;
	setp.ge.s32 	%p25, %r34, %r37;
	or.pred  	%p26, %p25, %p24;
	@%p26 bra 	$L__BB0_19;
	mad.lo.s32 	%r57, %r34, %r39, %r8;
	mul.wide.u32 	%rd21, %r57, 4;
	add.s64 	%rd22, %rd1, %rd21;
	st.global.f32 	[%rd22], %f174;
$L__BB0_19:
	setp.ge.s32 	%p27, %r8, %r39;
	add.s32 	%r35, %r6, 6;
	setp.ge.s32 	%p28, %r35, %r37;
	or.pred  	%p29, %p28, %p27;
	@%p29 bra 	$L__BB0_21;
	mad.lo.s32 	%r58, %r35, %r39, %r8;
	mul.wide.u32 	%rd23, %r58, 4;
	add.s64 	%rd24, %rd1, %rd23;
	st.global.f32 	[%rd24], %f173;
$L__BB0_21:
	setp.ge.s32 	%p30, %r8, %r39;
	add.s32 	%r36, %r6, 7;
	setp.ge.s32 	%p31, %r36, %r37;
	or.pred  	%p32, %p31, %p30;
	@%p32 bra 	$L__BB0_23;
	mad.lo.s32 	%r59, %r36, %r39, %r8;
	mul.wide.u32 	%rd25, %r59, 4;
	add.s64 	%rd26, %rd1, %rd25;
	st.global.f32 	[%rd26], %f172;
$L__BB0_23:
	ret;

}


// ===== COMPILED SASS (sm_100) =====

	.target	sm_100

	.elftype	@"ET_EXEC"


//--------------------- .note.nv.tkinfo           --------------------------
	.section	.note.nv.tkinfo,"",@"SHT_NOTE"
	.sectionflags	@"SHF_NOTE_NV_TKINFO"
	.tkinfo
        /*0018*/ 	.word	0x00000002
        /*0030*/ 	.string	""
        /*0030*/ 	.string	"ptxas"
        /*0030*/ 	.string	"Cuda compilation tools, release 13.0, V13.0.88"
        /*0030*/ 	.string	"Build cuda_13.0.r13.0/compiler.36424714_0"
        /*0030*/ 	.string	"-arch sm_100 -m 64 "



//--------------------- .note.nv.cuinfo           --------------------------
	.section	.note.nv.cuinfo,"",@"SHT_NOTE"
	.sectionflags	@"SHF_NOTE_NV_CUINFO"
        /*0018*/ 	.short	0x0002
        /*001a*/ 	.short	0x0064
        /*001c*/ 	.short	0x0082
	.zero		2


//--------------------- .nv.info                  --------------------------
	.section	.nv.info,"",@"SHT_CUDA_INFO"
	.align	4


	//----- nvinfo : EIATTR_REGCOUNT
	.align		4
        /*0000*/ 	.byte	0x04, 0x2f
        /*0002*/ 	.short	(.L_1 - .L_0)
	.align		4
.L_0:
        /*0004*/ 	.word	index@(_Z28matrix_multiplication_kernelPKfS0_Pfiii)
        /*0008*/ 	.word	0x00000030


	//----- nvinfo : EIATTR_FRAME_SIZE
	.align		4
.L_1:
        /*000c*/ 	.byte	0x04, 0x11
        /*000e*/ 	.short	(.L_3 - .L_2)
	.align		4
.L_2:
        /*0010*/ 	.word	index@(_Z28matrix_multiplication_kernelPKfS0_Pfiii)
        /*0014*/ 	.word	0x00000000


	//----- nvinfo : EIATTR_MIN_STACK_SIZE
	.align		4
.L_3:
        /*0018*/ 	.byte	0x04, 0x12
        /*001a*/ 	.short	(.L_5 - .L_4)
	.align		4
.L_4:
        /*001c*/ 	.word	index@(_Z28matrix_multiplication_kernelPKfS0_Pfiii)
        /*0020*/ 	.word	0x00000000
.L_5:


//--------------------- .nv.compat                --------------------------
	.section	.nv.compat,"",@"SHT_CUDA_COMPAT_INFO"
	.align	4
        /*0000*/ 	.byte	0x02, 0x09, 0x00, 0x00, 0x02, 0x02, 0x01, 0x00, 0x02, 0x05, 0x05, 0x00, 0x03, 0x07, 0x01, 0x01
        /*0010*/ 	.byte	0x02, 0x03, 0x00, 0x00, 0x02, 0x06, 0x01, 0x00, 0x04, 0x0b, 0x08, 0x00, 0x09, 0x00, 0x00, 0x00
        /*0020*/ 	.byte	0x00, 0x00, 0x00, 0x00


//--------------------- .nv.info._Z28matrix_multiplication_kernelPKfS0_Pfiii --------------------------
	.section	.nv.info._Z28matrix_multiplication_kernelPKfS0_Pfiii,"",@"SHT_CUDA_INFO"
	.sectionflags	@""
	.align	4


	//----- nvinfo : EIATTR_CUDA_API_VERSION
	.align		4
        /*0000*/ 	.byte	0x04, 0x37
        /*0002*/ 	.short	(.L_7 - .L_6)
.L_6:
        /*0004*/ 	.word	0x00000082


	//----- nvinfo : EIATTR_KPARAM_INFO
	.align		4
.L_7:
        /*0008*/ 	.byte	0x04, 0x17
        /*000a*/ 	.short	(.L_9 - .L_8)
.L_8:
        /*000c*/ 	.word	0x00000000
        /*0010*/ 	.short	0x0005
        /*0012*/ 	.short	0x0020
        /*0014*/ 	.byte	0x00, 0xf0, 0x11, 0x00


	//----- nvinfo : EIATTR_KPARAM_INFO
	.align		4
.L_9:
        /*0018*/ 	.byte	0x04, 0x17
        /*001a*/ 	.short	(.L_11 - .L_10)
.L_10:
        /*001c*/ 	.word	0x00000000
        /*0020*/ 	.short	0x0004
        /*0022*/ 	.short	0x001c
        /*0024*/ 	.byte	0x00, 0xf0, 0x11, 0x00


	//----- nvinfo : EIATTR_KPARAM_INFO
	.align		4
.L_11:
        /*0028*/ 	.byte	0x04, 0x17
        /*002a*/ 	.short	(.L_13 - .L_12)
.L_12:
        /*002c*/ 	.word	0x00000000
        /*0030*/ 	.short	0x0003
        /*0032*/ 	.short	0x0018
        /*0034*/ 	.byte	0x00, 0xf0, 0x11, 0x00


	//----- nvinfo : EIATTR_KPARAM_INFO
	.align		4
.L_13:
        /*0038*/ 	.byte	0x04, 0x17
        /*003a*/ 	.short	(.L_15 - .L_14)
.L_14:
        /*003c*/ 	.word	0x00000000
        /*0040*/ 	.short	0x0002
        /*0042*/ 	.short	0x0010
        /*0044*/ 	.byte	0x00, 0xf5, 0x21, 0x00


	//----- nvinfo : EIATTR_KPARAM_INFO
	.align		4
.L_15:
        /*0048*/ 	.byte	0x04, 0x17
        /*004a*/ 	.short	(.L_17 - .L_16)
.L_16:
        /*004c*/ 	.word	0x00000000
        /*0050*/ 	.short	0x0001
        /*0052*/ 	.short	0x0008
        /*0054*/ 	.byte	0x00, 0xf5, 0x21, 0x00


	//----- nvinfo : EIATTR_KPARAM_INFO
	.align		4
.L_17:
        /*0058*/ 	.byte	0x04, 0x17
        /*005a*/ 	.short	(.L_19 - .L_18)
.L_18:
        /*005c*/ 	.word	0x00000000
        /*0060*/ 	.short	0x0000
        /*0062*/ 	.short	0x0000
        /*0064*/ 	.byte	0x00, 0xf5, 0x21, 0x00


	//----- nvinfo : EIATTR_SPARSE_MMA_MASK
	.align		4
.L_19:
        /*0068*/ 	.byte	0x03, 0x50
        /*006a*/ 	.short	0x0000


	//----- nvinfo : EIATTR_MAXREG_COUNT
	.align		4
        /*006c*/ 	.byte	0x03, 0x1b
        /*006e*/ 	.short	0x00ff


	//----- nvinfo : EIATTR_NUM_BARRIERS
	.align		4
        /*0070*/ 	.byte	0x02, 0x4c
        /*0072*/ 	.byte	0x01
	.zero		1


	//----- nvinfo : EIATTR_MERCURY_ISA_VERSION
	.align		4
        /*0074*/ 	.byte	0x03, 0x5f
        /*0076*/ 	.short	0x0101


	//----- nvinfo : EIATTR_VRC_CTA_INIT_COUNT
	.align		4
        /*0078*/ 	.byte	0x02, 0x4a
	.zero		1
	.zero		1


	//----- nvinfo : EIATTR_EXIT_INSTR_OFFSETS
	.align		4
        /*007c*/ 	.byte	0x04, 0x1c
        /*007e*/ 	.short	(.L_21 - .L_20)


	//   ....[0]....
.L_20:
        /*0080*/ 	.word	0x00001380


	//   ....[1]....
        /*0084*/ 	.word	0x000013d0


	//----- nvinfo : EIATTR_CBANK_PARAM_SIZE
	.align		4
.L_21:
        /*0088*/ 	.byte	0x03, 0x19
        /*008a*/ 	.short	0x0024


	//----- nvinfo : EIATTR_PARAM_CBANK
	.align		4
        /*008c*/ 	.byte	0x04, 0x0a
        /*008e*/ 	.short	(.L_23 - .L_22)
	.align		4
.L_22:
        /*0090*/ 	.word	index@(.nv.constant0._Z28matrix_multiplication_kernelPKfS0_Pfiii)
        /*0094*/ 	.short	0x0380
        /*0096*/ 	.short	0x0024


	//----- nvinfo : EIATTR_SW_WAR
	.align		4
.L_23:
        /*0098*/ 	.byte	0x04, 0x36
        /*009a*/ 	.short	(.L_25 - .L_24)
.L_24:
        /*009c*/ 	.word	0x00000008
.L_25:


//--------------------- .nv.callgraph             --------------------------
	.section	.nv.callgraph,"",@"SHT_CUDA_CALLGRAPH"
	.align	4
	.sectionentsize	8
	.align		4
        /*0000*/ 	.word	0x00000000
	.align		4
        /*0004*/ 	.word	0xffffffff
	.align		4
        /*0008*/ 	.word	0x00000000
	.align		4
        /*000c*/ 	.word	0xfffffffe
	.align		4
        /*0010*/ 	.word	0x00000000
	.align		4
        /*0014*/ 	.word	0xfffffffd
	.align		4
        /*0018*/ 	.word	0x00000000
	.align		4
        /*001c*/ 	.word	0xfffffffc


//--------------------- .text._Z28matrix_multiplication_kernelPKfS0_Pfiii --------------------------
	.section	.text._Z28matrix_multiplication_kernelPKfS0_Pfiii,"ax",@progbits
	.align	128
        .global         _Z28matrix_multiplication_kernelPKfS0_Pfiii
        .type           _Z28matrix_multiplication_kernelPKfS0_Pfiii,@function
        .size           _Z28matrix_multiplication_kernelPKfS0_Pfiii,(.L_x_3 - _Z28matrix_multiplication_kernelPKfS0_Pfiii)
        .other          _Z28matrix_multiplication_kernelPKfS0_Pfiii,@"STO_CUDA_ENTRY STV_DEFAULT"
_Z28matrix_multiplication_kernelPKfS0_Pfiii:
.text._Z28matrix_multiplication_kernelPKfS0_Pfiii:
[----:B------:R-:W-:Y:S01]  /*0000*/  LDC R1, c[0x0][0x37c] ;  /* 0x0000df00ff017b82 */ /* 0x000fe20000000800 */
[----:B------:R-:W0:Y:S01]  /*0010*/  LDCU UR4, c[0x0][0x39c] ;  /* 0x00007380ff0477ac */ /* 0x000e220008000800 */
[----:B------:R-:W1:Y:S01]  /*0020*/  S2R R7, SR_TID.X ;  /* 0x0000000000077919 */ /* 0x000e620000002100 */
[----:B------:R-:W-:Y:S02]  /*0030*/  CS2R R36, SRZ ;  /* 0x0000000000247805 */ /* 0x000fe4000001ff00 */
[----:B------:R-:W-:Y:S01]  /*0040*/  CS2R R38, SRZ ;  /* 0x0000000000267805 */ /* 0x000fe2000001ff00 */
[----:B------:R-:W2:Y:S01]  /*0050*/  LDCU.64 UR8, c[0x0][0x358] ;  /* 0x00006b00ff0877ac */ /* 0x000ea20008000a00 */
[----:B------:R-:W3:Y:S01]  /*0060*/  S2R R6, SR_CTAID.X ;  /* 0x0000000000067919 */ /* 0x000ee20000002500 */
[----:B------:R-:W-:Y:S02]  /*0070*/  CS2R R34, SRZ ;  /* 0x0000000000227805 */ /* 0x000fe4000001ff00 */
[----:B------:R-:W-:Y:S01]  /*0080*/  CS2R R32, SRZ ;  /* 0x0000000000207805 */ /* 0x000fe2000001ff00 */
[----:B------:R-:W4:Y:S01]  /*0090*/  S2R R25, SR_CTAID.Y ;  /* 0x0000000000197919 */ /* 0x000f220000002600 */
[----:B0-----:R-:W-:-:S05]  /*00a0*/  I2FP.F32.S32 R0, UR4 ;  /* 0x0000000400007c45 */ /* 0x001fca0008201400 */
[----:B------:R-:W-:-:S06]  /*00b0*/  FMUL R30, R0, 0.125 ;  /* 0x3e000000001e7820 */ /* 0x000fcc0000400000 */
[----:B------:R-:W0:Y:S01]  /*00c0*/  F2I.CEIL.NTZ R30, R30 ;  /* 0x0000001e001e7305 */ /* 0x000e22000020b100 */
[--C-:B-1----:R-:W-:Y:S02]  /*00d0*/  SHF.R.U32.HI R0, RZ, 0x3, R7.reuse ;  /* 0x00000003ff007819 */ /* 0x102fe40000011607 */
[----:B---3--:R-:W-:Y:S02]  /*00e0*/  SHF.L.U32 R6, R6, 0x6, RZ ;  /* 0x0000000606067819 */ /* 0x008fe400000006ff */
[----:B------:R-:W-:Y:S02]  /*00f0*/  LOP3.LUT R27, R0, 0x78, RZ, 0xc0, !PT ;  /* 0x00000078001b7812 */ /* 0x000fe400078ec0ff */
[----:B------:R-:W-:Y:S02]  /*0100*/  LOP3.LUT R26, R6, 0x3f, R7, 0xf8, !PT ;  /* 0x0000003f061a7812 */ /* 0x000fe400078ef807 */
[----:B----4-:R-:W-:Y:S02]  /*0110*/  LEA R27, R25, R27, 0x6 ;  /* 0x0000001b191b7211 */ /* 0x010fe400078e30ff */
[----:B0-----:R-:W-:-:S13]  /*0120*/  ISETP.GE.AND P0, PT, R30, 0x1, PT ;  /* 0x000000011e00780c */ /* 0x001fda0003f06270 */
[----:B--2---:R-:W-:Y:S05]  /*0130*/  @!P0 BRA `(.L_x_0) ;  /* 0x0000000c00d48947 */ /* 0x004fea0003800000 */
[----:B------:R-:W0:Y:S01]  /*0140*/  LDC R32, c[0x0][0x3a0] ;  /* 0x0000e800ff207b82 */ /* 0x000e220000000800 */
[----:B------:R-:W1:Y:S01]  /*0150*/  LDCU UR5, c[0x0][0x398] ;  /* 0x00007300ff0577ac */ /* 0x000e620008000800 */
[----:B------:R-:W-:Y:S01]  /*0160*/  LOP3.LUT R28, R7, 0x7, RZ, 0xc0, !PT ;  /* 0x00000007071c7812 */ /* 0x000fe200078ec0ff */
[----:B------:R-:W-:Y:S01]  /*0170*/  HFMA2 R17, -RZ, RZ, 0, 0 ;  /* 0x00000000ff117431 */ /* 0x000fe200000001ff */
[----:B------:R-:W-:Y:S02]  /*0180*/  LEA R25, R25, R0, 0x6 ;  /* 0x0000000019197211 */ /* 0x000fe400078e30ff */
[----:B------:R-:W-:Y:S02]  /*0190*/  ISETP.GE.AND P0, PT, R28, UR4, PT ;  /* 0x000000041c007c0c */ /* 0x000fe4000bf06270 */
[----:B------:R-:W-:Y:S01]  /*01a0*/  SHF.R.U32.HI R31, RZ, 0x6, R7 ;  /* 0x00000006ff1f7819 */ /* 0x000fe20000011607 */
[----:B------:R-:W-:Y:S01]  /*01b0*/  IMAD R29, R25, UR4, R28 ;  /* 0x00000004191d7c24 */ /* 0x000fe2000f8e021c */
[----:B------:R-:W-:-:S02]  /*01c0*/  LOP3.LUT R8, R7, 0x3f, RZ, 0xc0, !PT ;  /* 0x0000003f07087812 */ /* 0x000fc400078ec0ff */
[----:B------:R-:W-:Y:S02]  /*01d0*/  MOV R19, RZ ;  /* 0x000000ff00137202 */ /* 0x000fe40000000f00 */
[----:B-1----:R-:W-:Y:S02]  /*01e0*/  ISETP.GE.OR P0, PT, R25, UR5, P0 ;  /* 0x0000000519007c0c */ /* 0x002fe40008706670 */
[-C--:B0-----:R-:W-:Y:S01]  /*01f0*/  ISETP.GE.AND P1, PT, R26, R32.reuse, PT ;  /* 0x000000201a00720c */ /* 0x081fe20003f26270 */
[----:B------:R-:W-:-:S03]  /*0200*/  IMAD R33, R31, R32, R6 ;  /* 0x000000201f217224 */ /* 0x000fc600078e0206 */
[----:B------:R-:W-:Y:S02]  /*0210*/  ISETP.GE.OR P1, PT, R31, UR4, P1 ;  /* 0x000000041f007c0c */ /* 0x000fe40008f26670 */
[----:B------:R-:W-:-:S05]  /*0220*/  IADD3 R33, PT, PT, R8, R33, RZ ;  /* 0x0000002108217210 */ /* 0x000fca0007ffe0ff */
[----:B------:R-:W0:Y:S08]  /*0230*/  @!P0 LDC.64 R4, c[0x0][0x380] ;  /* 0x0000e000ff048b82 */ /* 0x000e300000000a00 */
[----:B------:R-:W1:Y:S01]  /*0240*/  @!P1 LDC.64 R2, c[0x0][0x388] ;  /* 0x0000e200ff029b82 */ /* 0x000e620000000a00 */
[----:B0-----:R-:W-:-:S05]  /*0250*/  @!P0 IMAD.WIDE R4, R29, 0x4, R4 ;  /* 0x000000041d048825 */ /* 0x001fca00078e0204 */
[----:B------:R-:W2:Y:S01]  /*0260*/  @!P0 LDG.E R17, desc[UR8][R4.64] ;  /* 0x0000000804118981 */ /* 0x000ea2000c1e1900 */
[----:B-1----:R-:W-:-:S05]  /*0270*/  @!P1 IMAD.WIDE R6, R33, 0x4, R2 ;  /* 0x0000000421069825 */ /* 0x002fca00078e0202 */
[----:B------:R-:W3:Y:S01]  /*0280*/  @!P1 LDG.E R19, desc[UR8][R6.64] ;  /* 0x0000000806139981 */ /* 0x000ee2000c1e1900 */
[----:B------:R-:W0:Y:S01]  /*0290*/  S2UR UR6, SR_CgaCtaId ;  /* 0x00000000000679c3 */ /* 0x000e220000008800 */
[----:B------:R-:W-:Y:S02]  /*02a0*/  UMOV UR4, 0x400 ;  /* 0x0000040000047882 */ /* 0x000fe40000000000 */
[----:B------:R-:W-:Y:S02]  /*02b0*/  UIADD3 UR5, UPT, UPT, UR4, 0x800, URZ ;  /* 0x0000080004057890 */ /* 0x000fe4000fffe0ff */
[----:B0-----:R-:W-:Y:S02]  /*02c0*/  ULEA UR4, UR6, UR4, 0x18 ;  /* 0x0000000406047291 */ /* 0x001fe4000f8ec0ff */
[----:B------:R-:W-:-:S04]  /*02d0*/  ULEA UR5, UR6, UR5, 0x18 ;  /* 0x0000000506057291 */ /* 0x000fc8000f8ec0ff */
[----:B------:R-:W-:Y:S02]  /*02e0*/  LEA R3, R0, UR4, 0x5 ;  /* 0x0000000400037c11 */ /* 0x000fe4000f8e28ff */
[----:B------:R-:W-:Y:S02]  /*02f0*/  LEA R0, R8, UR5, 0x2 ;  /* 0x0000000508007c11 */ /* 0x000fe4000f8e10ff */
[----:B------:R-:W-:Y:S02]  /*0300*/  LEA R24, R28, R3, 0x2 ;  /* 0x000000031c187211 */ /* 0x000fe400078e10ff */
[C---:B------:R-:W-:Y:S02]  /*0310*/  LEA R2, R31.reuse, R0, 0x8 ;  /* 0x000000001f027211 */ /* 0x040fe400078e40ff */
[----:B------:R-:W-:Y:S01]  /*0320*/  LEA R3, R31, UR4, 0x8 ;  /* 0x000000041f037c11 */ /* 0x000fe2000f8e40ff */
[----:B--2---:R-:W-:Y:S04]  /*0330*/  STS [R24], R17 ;  /* 0x0000001118007388 */ /* 0x004fe80000000800 */
[----:B---3--:R-:W-:Y:S01]  /*0340*/  STS [R2], R19 ;  /* 0x0000001302007388 */ /* 0x008fe20000000800 */
[----:B------:R-:W-:Y:S06]  /*0350*/  BAR.SYNC.DEFER_BLOCKING 0x0 ;  /* 0x0000000000007b1d */ /* 0x000fec0000010000 */
[----:B------:R-:W-:Y:S04]  /*0360*/  LDS R37, [R0] ;  /* 0x0000000000257984 */ /* 0x000fe80000000800 */
[----:B------:R-:W0:Y:S04]  /*0370*/  LDS.128 R20, [R3] ;  /* 0x0000000003147984 */ /* 0x000e280000000c00 */
[----:B------:R-:W1:Y:S04]  /*0380*/  LDS.128 R4, [R3+0x20] ;  /* 0x0000200003047984 */ /* 0x000e680000000c00 */
[----:B------:R-:W2:Y:S04]  /*0390*/  LDS R34, [R0+0x100] ;  /* 0x0001000000227984 */ /* 0x000ea80000000800 */
[----:B------:R-:W3:Y:S04]  /*03a0*/  LDS R35, [R0+0x200] ;  /* 0x0002000000237984 */ /* 0x000ee80000000800 */
[----:B------:R-:W4:Y:S04]  /*03b0*/  LDS.128 R8, [R3+0x40] ;  /* 0x0000400003087984 */ /* 0x000f280000000c00 */
[----:B------:R-:W5:Y:S04]  /*03c0*/  LDS.128 R12, [R3+0x60] ;  /* 0x00006000030c7984 */ /* 0x000f680000000c00 */
[----:B------:R-:W5:Y:S04]  /*03d0*/  LDS R36, [R0+0x300] ;  /* 0x0003000000247984 */ /* 0x000f680000000800 */
[----:B------:R-:W-:Y:S01]  /*03e0*/  LDS R39, [R0+0x400] ;  /* 0x0004000000277984 */ /* 0x000fe20000000800 */
[C---:B0-----:R-:W-:Y:S01]  /*03f0*/  FFMA R17, R37.reuse, R20, RZ ;  /* 0x0000001425117223 */ /* 0x041fe200000000ff */
[----:B-1----:R-:W-:-:S03]  /*0400*/  FFMA R4, R37, R4, RZ ;  /* 0x0000000425047223 */ /* 0x002fc600000000ff */
[C---:B--2---:R-:W-:Y:S01]  /*0410*/  FFMA R16, R34.reuse, R21, R17 ;  /* 0x0000001522107223 */ /* 0x044fe20000000011 */
[----:B------:R-:W-:-:S03]  /*0420*/  FFMA R17, R34, R5, R4 ;  /* 0x0000000522117223 */ /* 0x000fc60000000004 */
[C---:B---3--:R-:W-:Y:S01]  /*0430*/  FFMA R41, R35.reuse, R22, R16 ;  /* 0x0000001623297223 */ /* 0x048fe20000000010 */
[----:B------:R-:W-:Y:S02]  /*0440*/  FFMA R6, R35, R6, R17 ;  /* 0x0000000623067223 */ /* 0x000fe40000000011 */
[----:B------:R-:W0:Y:S01]  /*0450*/  LDS.128 R16, [R3+0x80] ;  /* 0x0000800003107984 */ /* 0x000e220000000c00 */
[----:B----4-:R-:W-:-:S04]  /*0460*/  FFMA R8, R37, R8, RZ ;  /* 0x0000000825087223 */ /* 0x010fc800000000ff */
[----:B------:R-:W-:Y:S01]  /*0470*/  FFMA R9, R34, R9, R8 ;  /* 0x0000000922097223 */ /* 0x000fe20000000008 */
[----:B-----5:R-:W-:-:S03]  /*0480*/  FFMA R5, R37, R12, RZ ;  /* 0x0000000c25057223 */ /* 0x020fc600000000ff */
[----:B------:R-:W-:Y:S01]  /*0490*/  FFMA R10, R35, R10, R9 ;  /* 0x0000000a230a7223 */ /* 0x000fe20000000009 */
[----:B------:R-:W-:-:S03]  /*04a0*/  FFMA R4, R34, R13, R5 ;  /* 0x0000000d22047223 */ /* 0x000fc60000000005 */
[C---:B------:R-:W-:Y:S01]  /*04b0*/  FFMA R42, R36.reuse, R11, R10 ;  /* 0x0000000b242a7223 */ /* 0x040fe2000000000a */
[----:B------:R-:W-:Y:S01]  /*04c0*/  FFMA R21, R35, R14, R4 ;  /* 0x0000000e23157223 */ /* 0x000fe20000000004 */
[----:B------:R-:W1:Y:S01]  /*04d0*/  LDS.128 R8, [R3+0xc0] ;  /* 0x0000c00003087984 */ /* 0x000e620000000c00 */
[----:B------:R-:W-:-:S03]  /*04e0*/  FFMA R44, R36, R7, R6 ;  /* 0x00000007242c7223 */ /* 0x000fc60000000006 */
[----:B------:R-:W2:Y:S01]  /*04f0*/  LDS.128 R4, [R3+0xa0] ;  /* 0x0000a00003047984 */ /* 0x000ea20000000c00 */
[----:B0-----:R-:W-:Y:S01]  /*0500*/  FFMA R13, R37, R16, RZ ;  /* 0x00000010250d7223 */ /* 0x001fe200000000ff */
[----:B------:R-:W-:-:S03]  /*0510*/  FFMA R16, R36, R15, R21 ;  /* 0x0000000f24107223 */ /* 0x000fc60000000015 */
[----:B------:R-:W-:Y:S02]  /*0520*/  FFMA R20, R34, R17, R13 ;  /* 0x0000001122147223 */ /* 0x000fe4000000000d */
[----:B------:R-:W0:Y:S01]  /*0530*/  LDS.128 R12, [R3+0xe0] ;  /* 0x0000e000030c7984 */ /* 0x000e220000000c00 */
[----:B------:R-:W-:Y:S01]  /*0540*/  FFMA R41, R36, R23, R41 ;  /* 0x0000001724297223 */ /* 0x000fe20000000029 */
[----:B-1----:R-:W-:-:S04]  /*0550*/  FFMA R8, R37, R8, RZ ;  /* 0x0000000825087223 */ /* 0x002fc800000000ff */
[C---:B------:R-:W-:Y:S01]  /*0560*/  FFMA R17, R34.reuse, R9, R8 ;  /* 0x0000000922117223 */ /* 0x040fe20000000008 */
[C---:B--2---:R-:W-:Y:S01]  /*0570*/  FFMA R4, R37.reuse, R4, RZ ;  /* 0x0000000425047223 */ /* 0x044fe200000000ff */
[----:B0-----:R-:W-:Y:S01]  /*0580*/  FFMA R9, R37, R12, RZ ;  /* 0x0000000c25097223 */ /* 0x001fe200000000ff */
[C---:B------:R-:W-:Y:S02]  /*0590*/  FFMA R37, R35.reuse, R18, R20 ;  /* 0x0000001223257223 */ /* 0x040fe40000000014 */
[----:B------:R-:W0:Y:S01]  /*05a0*/  LDS.128 R20, [R3+0x10] ;  /* 0x0000100003147984 */ /* 0x000e220000000c00 */
[C---:B------:R-:W-:Y:S01]  /*05b0*/  FFMA R5, R34.reuse, R5, R4 ;  /* 0x0000000522057223 */ /* 0x040fe20000000004 */
[----:B------:R-:W-:Y:S02]  /*05c0*/  FFMA R4, R34, R13, R9 ;  /* 0x0000000d22047223 */ /* 0x000fe40000000009 */
[----:B------:R-:W1:Y:S01]  /*05d0*/  LDS R34, [R0+0x500] ;  /* 0x0005000000227984 */ /* 0x000e620000000800 */
[C---:B------:R-:W-:Y:S01]  /*05e0*/  FFMA R6, R35.reuse, R6, R5 ;  /* 0x0000000623067223 */ /* 0x040fe20000000005 */
[----:B------:R-:W-:-:S03]  /*05f0*/  FFMA R43, R35, R14, R4 ;  /* 0x0000000e232b7223 */ /* 0x000fc60000000004 */
[----:B------:R-:W-:Y:S02]  /*0600*/  FFMA R40, R36, R7, R6 ;  /* 0x0000000724287223 */ /* 0x000fe40000000006 */
[----:B------:R-:W2:Y:S01]  /*0610*/  LDS.128 R4, [R3+0x30] ;  /* 0x0000300003047984 */ /* 0x000ea20000000c00 */
[----:B0-----:R-:W-:-:S03]  /*0620*/  FFMA R9, R39, R20, R41 ;  /* 0x0000001427097223 */ /* 0x001fc60000000029 */
[----:B------:R-:W0:Y:S01]  /*0630*/  LDS R41, [R0+0x600] ;  /* 0x0006000000297984 */ /* 0x000e220000000800 */
[----:B------:R-:W-:Y:S01]  /*0640*/  FFMA R10, R35, R10, R17 ;  /* 0x0000000a230a7223 */ /* 0x000fe20000000011 */
[----:B-1----:R-:W-:-:S03]  /*0650*/  FFMA R12, R34, R21, R9 ;  /* 0x00000015220c7223 */ /* 0x002fc60000000009 */
[----:B------:R-:W-:Y:S02]  /*0660*/  FFMA R38, R36, R11, R10 ;  /* 0x0000000b24267223 */ /* 0x000fe4000000000a */
[----:B------:R-:W1:Y:S01]  /*0670*/  LDS.128 R8, [R3+0x50] ;  /* 0x0000500003087984 */ /* 0x000e620000000c00 */
[----:B--2---:R-:W-:Y:S01]  /*0680*/  FFMA R13, R39, R4, R44 ;  /* 0x00000004270d7223 */ /* 0x004fe2000000002c */
[----:B------:R-:W-:Y:S01]  /*0690*/  LEA R21, R32, R33, 0x3 ;  /* 0x0000002120157211 */ /* 0x000fe200078e18ff */
[----:B------:R-:W-:Y:S02]  /*06a0*/  FFMA R43, R36, R15, R43 ;  /* 0x0000000f242b7223 */ /* 0x000fe4000000002b */
[----:B------:R-:W-:Y:S01]  /*06b0*/  FFMA R4, R34, R5, R13 ;  /* 0x0000000522047223 */ /* 0x000fe2000000000d */
[C---:B0-----:R-:W-:Y:S02]  /*06c0*/  FFMA R33, R41.reuse, R22, R12 ;  /* 0x0000001629217223 */ /* 0x041fe4000000000c */
[----:B------:R-:W0:Y:S01]  /*06d0*/  LDS.128 R12, [R3+0x70] ;  /* 0x00007000030c7984 */ /* 0x000e220000000c00 */
[----:B------:R-:W-:Y:S01]  /*06e0*/  FFMA R6, R41, R6, R4 ;  /* 0x0000000629067223 */ /* 0x000fe20000000004 */
[----:B-1----:R-:W-:Y:S01]  /*06f0*/  FFMA R5, R39, R8, R42 ;  /* 0x0000000827057223 */ /* 0x002fe2000000002a */
[----:B------:R-:W-:-:S02]  /*0700*/  FFMA R37, R36, R19, R37 ;  /* 0x0000001324257223 */ /* 0x000fc40000000025 */
[----:B------:R-:W1:Y:S01]  /*0710*/  LDS R36, [R0+0x700] ;  /* 0x0007000000247984 */ /* 0x000e620000000800 */
[C---:B------:R-:W-:Y:S01]  /*0720*/  FFMA R4, R34.reuse, R9, R5 ;  /* 0x0000000922047223 */ /* 0x040fe20000000005 */
[----:B0-----:R-:W-:Y:S02]  /*0730*/  FFMA R5, R39, R12, R16 ;  /* 0x0000000c27057223 */ /* 0x001fe40000000010 */
[----:B------:R-:W0:Y:S02]  /*0740*/  LDS.128 R16, [R3+0x90] ;  /* 0x0000900003107984 */ /* 0x000e240000000c00 */
[----:B------:R-:W-:Y:S01]  /*0750*/  FFMA R8, R34, R13, R5 ;  /* 0x0000000d22087223 */ /* 0x000fe20000000005 */
[C---:B-1----:R-:W-:Y:S01]  /*0760*/  FFMA R33, R36.reuse, R23, R33 ;  /* 0x0000001724217223 */ /* 0x042fe20000000021 */
[C---:B------:R-:W-:Y:S01]  /*0770*/  FFMA R35, R36.reuse, R7, R6 ;  /* 0x0000000724237223 */ /* 0x040fe20000000006 */
[C---:B------:R-:W-:Y:S01]  /*0780*/  FFMA R9, R41.reuse, R10, R4 ;  /* 0x0000000a29097223 */ /* 0x040fe20000000004 */
[----:B------:R-:W-:Y:S01]  /*0790*/  FFMA R13, R41, R14, R8 ;  /* 0x0000000e290d7223 */ /* 0x000fe20000000008 */
[----:B------:R-:W1:Y:S03]  /*07a0*/  LDS.128 R4, [R3+0xb0] ;  /* 0x0000b00003047984 */ /* 0x000e660000000c00 */
[----:B------:R-:W-:Y:S01]  /*07b0*/  FFMA R32, R36, R15, R13 ;  /* 0x0000000f24207223 */ /* 0x000fe2000000000d */
[----:B0-----:R-:W-:-:S04]  /*07c0*/  FFMA R23, R39, R16, R37 ;  /* 0x0000001027177223 */ /* 0x001fc80000000025 */
[----:B------:R-:W-:Y:S01]  /*07d0*/  FFMA R12, R34, R17, R23 ;  /* 0x00000011220c7223 */ /* 0x000fe20000000017 */
[----:B------:R-:W-:Y:S02]  /*07e0*/  FFMA R37, R36, R11, R9 ;  /* 0x0000000b24257223 */ /* 0x000fe40000000009 */
[----:B------:R-:W0:Y:S01]  /*07f0*/  LDS.128 R8, [R3+0xd0] ;  /* 0x0000d00003087984 */ /* 0x000e220000000c00 */
[----:B------:R-:W-:-:S03]  /*0800*/  FFMA R17, R41, R18, R12 ;  /* 0x0000001229117223 */ /* 0x000fc6000000000c */
[----:B------:R-:W2:Y:S01]  /*0810*/  LDS.128 R12, [R3+0xf0] ;  /* 0x0000f000030c7984 */ /* 0x000ea20000000c00 */
[----:B------:R-:W-:Y:S01]  /*0820*/  IADD3 R30, PT, PT, -R30, 0x1, RZ ;  /* 0x000000011e1e7810 */ /* 0x000fe20007ffe1ff */
[----:B-1----:R-:W-:Y:S01]  /*0830*/  FFMA R23, R39, R4, R40 ;  /* 0x0000000427177223 */ /* 0x002fe20000000028 */
[----:B------:R-:W-:Y:S02]  /*0840*/  BAR.SYNC.DEFER_BLOCKING 0x0 ;  /* 0x0000000000007b1d */ /* 0x000fe40000010000 */
[----:B------:R-:W-:Y:S01]  /*0850*/  ISETP.NE.AND P0, PT, R30, RZ, PT ;  /* 0x000000ff1e00720c */ /* 0x000fe20003f05270 */
[----:B------:R-:W-:-:S04]  /*0860*/  FFMA R4, R34, R5, R23 ;  /* 0x0000000522047223 */ /* 0x000fc80000000017 */
[----:B------:R-:W-:Y:S01]  /*0870*/  FFMA R4, R41, R6, R4 ;  /* 0x0000000629047223 */ /* 0x000fe20000000004 */
[C---:B0-----:R-:W-:Y:S01]  /*0880*/  FFMA R5, R39.reuse, R8, R38 ;  /* 0x0000000827057223 */ /* 0x041fe20000000026 */
[----:B--2---:R-:W-:-:S03]  /*0890*/  FFMA R12, R39, R12, R43 ;  /* 0x0000000c270c7223 */ /* 0x004fc6000000002b */
[C---:B------:R-:W-:Y:S01]  /*08a0*/  FFMA R5, R34.reuse, R9, R5 ;  /* 0x0000000922057223 */ /* 0x040fe20000000005 */
[----:B------:R-:W-:-:S03]  /*08b0*/  FFMA R13, R34, R13, R12 ;  /* 0x0000000d220d7223 */ /* 0x000fc6000000000c */
[C---:B------:R-:W-:Y:S01]  /*08c0*/  FFMA R10, R41.reuse, R10, R5 ;  /* 0x0000000a290a7223 */ /* 0x040fe20000000005 */
[----:B------:R-:W-:Y:S01]  /*08d0*/  FFMA R14, R41, R14, R13 ;  /* 0x0000000e290e7223 */ /* 0x000fe2000000000d */
[C---:B------:R-:W-:Y:S01]  /*08e0*/  FFMA R34, R36.reuse, R19, R17 ;  /* 0x0000001324227223 */ /* 0x040fe20000000011 */
[C---:B------:R-:W-:Y:S01]  /*08f0*/  FFMA R39, R36.reuse, R7, R4 ;  /* 0x0000000724277223 */ /* 0x040fe20000000004 */
[C---:B------:R-:W-:Y:S01]  /*0900*/  FFMA R38, R36.reuse, R11, R10 ;  /* 0x0000000b24267223 */ /* 0x040fe2000000000a */
[----:B------:R-:W-:Y:S01]  /*0910*/  FFMA R36, R36, R15, R14 ;  /* 0x0000000f24247223 */ /* 0x000fe2000000000e */
[----:B------:R-:W-:Y:S06]  /*0920*/  @!P0 BRA `(.L_x_0) ;  /* 0x0000000400d88947 */ /* 0x000fec0003800000 */
[----:B------:R-:W-:Y:S01]  /*0930*/  IADD3 R22, PT, PT, R29, 0x8, RZ ;  /* 0x000000081d167810 */ /* 0x000fe20007ffe0ff */
[----:B------:R-:W0:Y:S01]  /*0940*/  LDCU.64 UR4, c[0x0][0x398] ;  /* 0x00007300ff0477ac */ /* 0x000e220008000a00 */
[----:B------:R-:W-:Y:S02]  /*0950*/  IADD3 R20, PT, PT, R28, 0x8, RZ ;  /* 0x000000081c147810 */ /* 0x000fe40007ffe0ff */
[----:B------:R-:W-:Y:S02]  /*0960*/  IADD3 R23, PT, PT, R31, 0x8, RZ ;  /* 0x000000081f177810 */ /* 0x000fe40007ffe0ff */
[----:B------:R-:W-:Y:S02]  /*0970*/  MOV R29, R30 ;  /* 0x0000001e001d7202 */ /* 0x000fe40000000f00 */
[----:B------:R-:W-:-:S07]  /*0980*/  MOV R28, R21 ;  /* 0x00000015001c7202 */ /* 0x000fce0000000f00 */
.L_x_1:
[----:B------:R-:W1:Y:S01]  /*0990*/  LDC R21, c[0x0][0x3a0] ;  /* 0x0000e800ff157b82 */ /* 0x000e620000000800 */
[----:B0-----:R-:W-:Y:S01]  /*09a0*/  ISETP.GE.AND P0, PT, R20, UR5, PT ;  /* 0x0000000514007c0c */ /* 0x001fe2000bf06270 */
[----:B------:R-:W-:Y:S01]  /*09b0*/  HFMA2 R43, -RZ, RZ, 0, 0 ;  /* 0x00000000ff2b7431 */ /* 0x000fe200000001ff */
[----:B------:R-:W-:Y:S02]  /*09c0*/  MOV R45, RZ ;  /* 0x000000ff002d7202 */ /* 0x000fe40000000f00 */
[----:B------:R-:W-:-:S13]  /*09d0*/  ISETP.GE.OR P1, PT, R25, UR4, P0 ;  /* 0x0000000419007c0c */ /* 0x000fda0008726670 */
[----:B------:R-:W0:Y:S01]  /*09e0*/  @!P1 LDC.64 R6, c[0x0][0x380] ;  /* 0x0000e000ff069b82 */ /* 0x000e220000000a00 */
[----:B-1----:R-:W-:-:S04]  /*09f0*/  ISETP.GE.AND P2, PT, R26, R21, PT ;  /* 0x000000151a00720c */ /* 0x002fc80003f46270 */
[----:B------:R-:W-:-:S13]  /*0a00*/  ISETP.GE.OR P0, PT, R23, UR5, P2 ;  /* 0x0000000517007c0c */ /* 0x000fda0009706670 */
[----:B------:R-:W1:Y:S01]  /*0a10*/  @!P0 LDC.64 R4, c[0x0][0x388] ;  /* 0x0000e200ff048b82 */ /* 0x000e620000000a00 */
[----:B0-----:R-:W-:-:S05]  /*0a20*/  @!P1 IMAD.WIDE R6, R22, 0x4, R6 ;  /* 0x0000000416069825 */ /* 0x001fca00078e0206 */
[----:B------:R-:W2:Y:S01]  /*0a30*/  @!P1 LDG.E R43, desc[UR8][R6.64] ;  /* 0x00000008062b9981 */ /* 0x000ea2000c1e1900 */
[----:B-1----:R-:W-:-:S05]  /*0a40*/  @!P0 IMAD.WIDE R4, R28, 0x4, R4 ;  /* 0x000000041c048825 */ /* 0x002fca00078e0204 */
[----:B------:R-:W3:Y:S04]  /*0a50*/  @!P0 LDG.E R45, desc[UR8][R4.64] ;  /* 0x00000008042d8981 */ /* 0x000ee8000c1e1900 */
[----:B--2---:R-:W-:Y:S04]  /*0a60*/  STS [R24], R43 ;  /* 0x0000002b18007388 */ /* 0x004fe80000000800 */
[----:B---3--:R-:W-:Y:S01]  /*0a70*/  STS [R2], R45 ;  /* 0x0000002d02007388 */ /* 0x008fe20000000800 */
[----:B------:R-:W-:Y:S06]  /*0a80*/  BAR.SYNC.DEFER_BLOCKING 0x0 ;  /* 0x0000000000007b1d */ /* 0x000fec0000010000 */
[----:B------:R-:W-:Y:S04]  /*0a90*/  LDS R31, [R0] ;  /* 0x00000000001f7984 */ /* 0x000fe80000000800 */
[----:B------:R-:W0:Y:S04]  /*0aa0*/  LDS.128 R16, [R3] ;  /* 0x0000000003107984 */ /* 0x000e280000000c00 */
[----:B------:R-:W1:Y:S04]  /*0ab0*/  LDS R42, [R0+0x100] ;  /* 0x00010000002a7984 */ /* 0x000e680000000800 */
[----:B------:R-:W-:Y:S04]  /*0ac0*/  LDS R30, [R0+0x300] ;  /* 0x00030000001e7984 */ /* 0x000fe80000000800 */
[----:B------:R-:W-:Y:S04]  /*0ad0*/  LDS.128 R8, [R3+0x40] ;  /* 0x0000400003087984 */ /* 0x000fe80000000c00 */
[----:B------:R-:W-:Y:S01]  /*0ae0*/  LDS.128 R12, [R3+0x20] ;  /* 0x00002000030c7984 */ /* 0x000fe20000000c00 */
[----:B0-----:R-:W-:-:S03]  /*0af0*/  FFMA R41, R31, R16, R33 ;  /* 0x000000101f297223 */ /* 0x001fc60000000021 */
[----:B------:R-:W0:Y:S01]  /*0b00*/  LDS R33, [R0+0x200] ;  /* 0x0002000000217984 */ /* 0x000e220000000800 */
[----:B-1----:R-:W-:-:S04]  /*0b10*/  FFMA R4, R42, R17, R41 ;  /* 0x000000112a047223 */ /* 0x002fc80000000029 */
[----:B0-----:R-:W-:Y:S02]  /*0b20*/  FFMA R17, R33, R18, R4 ;  /* 0x0000001221117223 */ /* 0x001fe40000000004 */
[----:B------:R-:W0:Y:S02]  /*0b30*/  LDS.128 R4, [R3+0x60] ;  /* 0x0000600003047984 */ /* 0x000e240000000c00 */
[----:B------:R-:W-:Y:S02]  /*0b40*/  FFMA R40, R30, R19, R17 ;  /* 0x000000131e287223 */ /* 0x000fe40000000011 */
[----:B------:R-:W1:Y:S01]  /*0b50*/  LDS.128 R16, [R3+0x80] ;  /* 0x0000800003107984 */ /* 0x000e620000000c00 */
[C---:B------:R-:W-:Y:S01]  /*0b60*/  FFMA R8, R31.reuse, R8, R37 ;  /* 0x000000081f087223 */ /* 0x040fe20000000025 */
[----:B------:R-:W-:-:S03]  /*0b70*/  FFMA R12, R31, R12, R35 ;  /* 0x0000000c1f0c7223 */ /* 0x000fc60000000023 */
[C---:B------:R-:W-:Y:S01]  /*0b80*/  FFMA R9, R42.reuse, R9, R8 ;  /* 0x000000092a097223 */ /* 0x040fe20000000008 */
[----:B------:R-:W-:-:S03]  /*0b90*/  FFMA R13, R42, R13, R12 ;  /* 0x0000000d2a0d7223 */ /* 0x000fc6000000000c */
[C---:B------:R-:W-:Y:S01]  /*0ba0*/  FFMA R10, R33.reuse, R10, R9 ;  /* 0x0000000a210a7223 */ /* 0x040fe20000000009 */
[----:B------:R-:W-:-:S04]  /*0bb0*/  FFMA R14, R33, R14, R13 ;  /* 0x0000000e210e7223 */ /* 0x000fc8000000000d */
[----:B------:R-:W-:Y:S02]  /*0bc0*/  FFMA R35, R30, R15, R14 ;  /* 0x0000000f1e237223 */ /* 0x000fe4000000000e */
[----:B------:R-:W2:Y:S01]  /*0bd0*/  LDS.128 R12, [R3+0xa0] ;  /* 0x0000a000030c7984 */ /* 0x000ea20000000c00 */
[----:B0-----:R-:W-:-:S04]  /*0be0*/  FFMA R9, R31, R4, R32 ;  /* 0x000000041f097223 */ /* 0x001fc80000000020 */
[----:B------:R-:W-:Y:S01]  /*0bf0*/  FFMA R4, R42, R5, R9 ;  /* 0x000000052a047223 */ /* 0x000fe20000000009 */
[----:B-1----:R-:W-:-:S03]  /*0c00*/  FFMA R9, R31, R16, R34 ;  /* 0x000000101f097223 */ /* 0x002fc60000000022 */
[C---:B------:R-:W-:Y:S01]  /*0c10*/  FFMA R5, R33.reuse, R6, R4 ;  /* 0x0000000621057223 */ /* 0x040fe20000000004 */
[----:B------:R-:W-:Y:S01]  /*0c20*/  FFMA R4, R42, R17, R9 ;  /* 0x000000112a047223 */ /* 0x000fe20000000009 */
[C---:B------:R-:W-:Y:S02]  /*0c30*/  FFMA R32, R30.reuse, R11, R10 ;  /* 0x0000000b1e207223 */ /* 0x040fe4000000000a */
[C---:B------:R-:W-:Y:S01]  /*0c40*/  FFMA R34, R30.reuse, R7, R5 ;  /* 0x000000071e227223 */ /* 0x040fe20000000005 */
[----:B------:R-:W-:Y:S01]  /*0c50*/  FFMA R37, R33, R18, R4 ;  /* 0x0000001221257223 */ /* 0x000fe20000000004 */
[----:B------:R-:W0:Y:S04]  /*0c60*/  LDS.128 R8, [R3+0xc0] ;  /* 0x0000c00003087984 */ /* 0x000e280000000c00 */
[----:B------:R-:W1:Y:S01]  /*0c70*/  LDS.128 R4, [R3+0xe0] ;  /* 0x0000e00003047984 */ /* 0x000e620000000c00 */
[----:B--2---:R-:W-:Y:S01]  /*0c80*/  FFMA R12, R31, R12, R39 ;  /* 0x0000000c1f0c7223 */ /* 0x004fe20000000027 */
[----:B------:R-:W-:-:S02]  /*0c90*/  FFMA R37, R30, R19, R37 ;  /* 0x000000131e257223 */ /* 0x000fc40000000025 */
[----:B------:R-:W-:Y:S01]  /*0ca0*/  LDS R39, [R0+0x600] ;  /* 0x0006000000277984 */ /* 0x000fe20000000800 */
[----:B------:R-:W-:-:S03]  /*0cb0*/  FFMA R13, R42, R13, R12 ;  /* 0x0000000d2a0d7223 */ /* 0x000fc6000000000c */
[----:B------:R-:W-:Y:S01]  /*0cc0*/  LDS.128 R16, [R3+0x10] ;  /* 0x0000100003107984 */ /* 0x000fe20000000c00 */
[----:B------:R-:W-:Y:S01]  /*0cd0*/  FFMA R14, R33, R14, R13 ;  /* 0x0000000e210e7223 */ /* 0x000fe2000000000d */
[C---:B0-----:R-:W-:Y:S01]  /*0ce0*/  FFMA R13, R31.reuse, R8, R38 ;  /* 0x000000081f0d7223 */ /* 0x041fe20000000026 */
[----:B-1----:R-:W-:-:S03]  /*0cf0*/  FFMA R4, R31, R4, R36 ;  /* 0x000000041f047223 */ /* 0x002fc60000000024 */
[C---:B------:R-:W-:Y:S01]  /*0d00*/  FFMA R8, R42.reuse, R9, R13 ;  /* 0x000000092a087223 */ /* 0x040fe2000000000d */
[----:B------:R-:W0:Y:S01]  /*0d10*/  LDS R31, [R0+0x400] ;  /* 0x00040000001f7984 */ /* 0x000e220000000800 */
[----:B------:R-:W-:Y:S01]  /*0d20*/  FFMA R5, R42, R5, R4 ;  /* 0x000000052a057223 */ /* 0x000fe20000000004 */
[----:B------:R-:W-:Y:S02]  /*0d30*/  FFMA R42, R30, R15, R14 ;  /* 0x0000000f1e2a7223 */ /* 0x000fe4000000000e */
[----:B------:R-:W1:Y:S01]  /*0d40*/  LDS R36, [R0+0x500] ;  /* 0x0005000000247984 */ /* 0x000e620000000800 */
[----:B------:R-:W-:-:S03]  /*0d50*/  FFMA R9, R33, R10, R8 ;  /* 0x0000000a21097223 */ /* 0x000fc60000000008 */
[----:B------:R-:W2:Y:S01]  /*0d60*/  LDS.128 R12, [R3+0x30] ;  /* 0x00003000030c7984 */ /* 0x000ea20000000c00 */
[C---:B------:R-:W-:Y:S01]  /*0d70*/  FFMA R38, R30.reuse, R11, R9 ;  /* 0x0000000b1e267223 */ /* 0x040fe20000000009 */
[----:B------:R-:W-:Y:S02]  /*0d80*/  FFMA R41, R33, R6, R5 ;  /* 0x0000000621297223 */ /* 0x000fe40000000005 */
[----:B------:R-:W3:Y:S02]  /*0d90*/  LDS.128 R8, [R3+0x50] ;  /* 0x0000500003087984 */ /* 0x000ee40000000c00 */
[----:B------:R-:W-:Y:S02]  /*0da0*/  FFMA R41, R30, R7, R41 ;  /* 0x000000071e297223 */ /* 0x000fe40000000029 */
[----:B------:R-:W4:Y:S01]  /*0db0*/  LDS R30, [R0+0x700] ;  /* 0x00070000001e7984 */ /* 0x000f220000000800 */
[----:B0-----:R-:W-:-:S04]  /*0dc0*/  FFMA R5, R31, R16, R40 ;  /* 0x000000101f057223 */ /* 0x001fc80000000028 */
[----:B-1----:R-:W-:Y:S01]  /*0dd0*/  FFMA R4, R36, R17, R5 ;  /* 0x0000001124047223 */ /* 0x002fe20000000005 */
[----:B--2---:R-:W-:-:S03]  /*0de0*/  FFMA R12, R31, R12, R35 ;  /* 0x0000000c1f0c7223 */ /* 0x004fc60000000023 */
[----:B------:R-:W-:Y:S02]  /*0df0*/  FFMA R33, R39, R18, R4 ;  /* 0x0000001227217223 */ /* 0x000fe40000000004 */
[----:B------:R-:W0:Y:S01]  /*0e00*/  LDS.128 R4, [R3+0x70] ;  /* 0x0000700003047984 */ /* 0x000e220000000c00 */
[----:B------:R-:W-:-:S04]  /*0e10*/  FFMA R13, R36, R13, R12 ;  /* 0x0000000d240d7223 */ /* 0x000fc8000000000c */
[----:B------:R-:W-:Y:S01]  /*0e20*/  FFMA R14, R39, R14, R13 ;  /* 0x0000000e270e7223 */ /* 0x000fe2000000000d */
[----:B---3--:R-:W-:-:S03]  /*0e30*/  FFMA R13, R31, R8, R32 ;  /* 0x000000081f0d7223 */ /* 0x008fc60000000020 */
[----:B----4-:R-:W-:Y:S01]  /*0e40*/  FFMA R35, R30, R15, R14 ;  /* 0x0000000f1e237223 */ /* 0x010fe2000000000e */
[----:B------:R-:W-:Y:S02]  /*0e50*/  FFMA R8, R36, R9, R13 ;  /* 0x0000000924087223 */ /* 0x000fe4000000000d */
[----:B------:R-:W1:Y:S01]  /*0e60*/  LDS.128 R12, [R3+0x90] ;  /* 0x00009000030c7984 */ /* 0x000e620000000c00 */
[----:B------:R-:W-:-:S03]  /*0e70*/  FFMA R33, R30, R19, R33 ;  /* 0x000000131e217223 */ /* 0x000fc60000000021 */
[----:B------:R-:W2:Y:S01]  /*0e80*/  LDS.128 R16, [R3+0xb0] ;  /* 0x0000b00003107984 */ /* 0x000ea20000000c00 */
[----:B0-----:R-:W-:-:S04]  /*0e90*/  FFMA R9, R31, R4, R34 ;  /* 0x000000041f097223 */ /* 0x001fc80000000022 */
[----:B------:R-:W-:-:S04]  /*0ea0*/  FFMA R4, R36, R5, R9 ;  /* 0x0000000524047223 */ /* 0x000fc80000000009 */
[----:B------:R-:W-:Y:S01]  /*0eb0*/  FFMA R5, R39, R6, R4 ;  /* 0x0000000627057223 */ /* 0x000fe20000000004 */
[----:B-1----:R-:W-:Y:S01]  /*0ec0*/  FFMA R12, R31, R12, R37 ;  /* 0x0000000c1f0c7223 */ /* 0x002fe20000000025 */
[----:B------:R-:W-:Y:S02]  /*0ed0*/  FFMA R37, R39, R10, R8 ;  /* 0x0000000a27257223 */ /* 0x000fe40000000008 */
[C---:B------:R-:W-:Y:S02]  /*0ee0*/  FFMA R32, R30.reuse, R7, R5 ;  /* 0x000000071e207223 */ /* 0x040fe40000000005 */
[----:B------:R-:W0:Y:S01]  /*0ef0*/  LDS.128 R4, [R3+0xf0] ;  /* 0x0000f00003047984 */ /* 0x000e220000000c00 */
[----:B------:R-:W-:-:S03]  /*0f00*/  FFMA R37, R30, R11, R37 ;  /* 0x0000000b1e257223 */ /* 0x000fc60000000025 */
[----:B------:R-:W1:Y:S01]  /*0f10*/  LDS.128 R8, [R3+0xd0] ;  /* 0x0000d00003087984 */ /* 0x000e620000000c00 */
[----:B------:R-:W-:Y:S01]  /*0f20*/  FFMA R13, R36, R13, R12 ;  /* 0x0000000d240d7223 */ /* 0x000fe2000000000c */
[----:B------:R-:W-:-:S03]  /*0f30*/  IADD3 R29, PT, PT, R29, 0x1, RZ ;  /* 0x000000011d1d7810 */ /* 0x000fc60007ffe0ff */
[----:B------:R-:W-:Y:S01]  /*0f40*/  FFMA R14, R39, R14, R13 ;  /* 0x0000000e270e7223 */ /* 0x000fe2000000000d */
[----:B--2---:R-:W-:Y:S01]  /*0f50*/  FFMA R13, R31, R16, R42 ;  /* 0x000000101f0d7223 */ /* 0x004fe2000000002a */
[----:B------:R-:W-:-:S03]  /*0f60*/  ISETP.NE.AND P0, PT, R29, RZ, PT ;  /* 0x000000ff1d00720c */ /* 0x000fc60003f05270 */
[----:B------:R-:W-:Y:S01]  /*0f70*/  FFMA R12, R36, R17, R13 ;  /* 0x00000011240c7223 */ /* 0x000fe2000000000d */
[----:B------:R-:W-:Y:S01]  /*0f80*/  FFMA R34, R30, R15, R14 ;  /* 0x0000000f1e227223 */ /* 0x000fe2000000000e */
[----:B------:R-:W-:Y:S02]  /*0f90*/  LEA R28, R21, R28, 0x3 ;  /* 0x0000001c151c7211 */ /* 0x000fe400078e18ff */
[----:B------:R-:W-:Y:S02]  /*0fa0*/  IADD3 R20, PT, PT, R20, 0x8, RZ ;  /* 0x0000000814147810 */ /* 0x000fe40007ffe0ff */
[----:B------:R-:W-:Y:S02]  /*0fb0*/  IADD3 R23, PT, PT, R23, 0x8, RZ ;  /* 0x0000000817177810 */ /* 0x000fe40007ffe0ff */
[----:B------:R-:W-:Y:S01]  /*0fc0*/  IADD3 R22, PT, PT, R22, 0x8, RZ ;  /* 0x0000000816167810 */ /* 0x000fe20007ffe0ff */
[C---:B0-----:R-:W-:Y:S01]  /*0fd0*/  FFMA R4, R31.reuse, R4, R41 ;  /* 0x000000041f047223 */ /* 0x041fe20000000029 */
[----:B-1----:R-:W-:-:S03]  /*0fe0*/  FFMA R13, R31, R8, R38 ;  /* 0x000000081f0d7223 */ /* 0x002fc60000000026 */
[C---:B------:R-:W-:Y:S01]  /*0ff0*/  FFMA R5, R36.reuse, R5, R4 ;  /* 0x0000000524057223 */ /* 0x040fe20000000004 */
[----:B------:R-:W-:Y:S01]  /*1000*/  FFMA R9, R36, R9, R13 ;  /* 0x0000000924097223 */ /* 0x000fe2000000000d */
[C---:B------:R-:W-:Y:S02]  /*1010*/  FFMA R13, R39.reuse, R18, R12 ;  /* 0x00000012270d7223 */ /* 0x040fe4000000000c */
[C---:B------:R-:W-:Y:S01]  /*1020*/  FFMA R6, R39.reuse, R6, R5 ;  /* 0x0000000627067223 */ /* 0x040fe20000000005 */
[----:B------:R-:W-:Y:S01]  /*1030*/  FFMA R10, R39, R10, R9 ;  /* 0x0000000a270a7223 */ /* 0x000fe20000000009 */
[C---:B------:R-:W-:Y:S02]  /*1040*/  FFMA R39, R30.reuse, R19, R13 ;  /* 0x000000131e277223 */ /* 0x040fe4000000000d */
[C---:B------:R-:W-:Y:S01]  /*1050*/  FFMA R36, R30.reuse, R7, R6 ;  /* 0x000000071e247223 */ /* 0x040fe20000000006 */
[----:B------:R-:W-:Y:S01]  /*1060*/  FFMA R38, R30, R11, R10 ;  /* 0x0000000b1e267223 */ /* 0x000fe2000000000a */
[----:B------:R-:W-:Y:S06]  /*1070*/  BAR.SYNC.DEFER_BLOCKING 0x0 ;  /* 0x0000000000007b1d */ /* 0x000fec0000010000 */
[----:B------:R-:W-:Y:S05]  /*1080*/  @P0 BRA `(.L_x_1) ;  /* 0xfffffff800400947 */ /* 0x000fea000383ffff */
.L_x_0:
[----:B------:R-:W0:Y:S01]  /*1090*/  LDCU UR6, c[0x0][0x3a0] ;  /* 0x00007400ff0677ac */ /* 0x000e220008000800 */
[C---:B------:R-:W-:Y:S02]  /*10a0*/  IADD3 R23, PT, PT, R27.reuse, 0x1, RZ ;  /* 0x000000011b177810 */ /* 0x040fe40007ffe0ff */
[C---:B------:R-:W-:Y:S01]  /*10b0*/  IADD3 R25, PT, PT, R27.reuse, 0x2, RZ ;  /* 0x000000021b197810 */ /* 0x040fe20007ffe0ff */
[----:B------:R-:W1:Y:S01]  /*10c0*/  LDCU UR7, c[0x0][0x398] ;  /* 0x00007300ff0777ac */ /* 0x000e620008000800 */
[C---:B------:R-:W-:Y:S02]  /*10d0*/  IADD3 R29, PT, PT, R27.reuse, 0x3, RZ ;  /* 0x000000031b1d7810 */ /* 0x040fe40007ffe0ff */
[C---:B------:R-:W-:Y:S02]  /*10e0*/  IADD3 R15, PT, PT, R27.reuse, 0x4, RZ ;  /* 0x000000041b0f7810 */ /* 0x040fe40007ffe0ff */
[C---:B------:R-:W-:Y:S02]  /*10f0*/  IADD3 R17, PT, PT, R27.reuse, 0x5, RZ ;  /* 0x000000051b117810 */ /* 0x040fe40007ffe0ff */
[----:B------:R-:W-:-:S02]  /*1100*/  IADD3 R19, PT, PT, R27, 0x6, RZ ;  /* 0x000000061b137810 */ /* 0x000fc40007ffe0ff */
[C---:B0-----:R-:W-:Y:S02]  /*1110*/  ISETP.GE.AND P1, PT, R26.reuse, UR6, PT ;  /* 0x000000061a007c0c */ /* 0x041fe4000bf26270 */
[----:B------:R-:W-:Y:S02]  /*1120*/  ISETP.GE.AND P0, PT, R26, UR6, PT ;  /* 0x000000061a007c0c */ /* 0x000fe4000bf06270 */
[----:B-1----:R-:W-:Y:S02]  /*1130*/  ISETP.LT.AND P1, PT, R27, UR7, !P1 ;  /* 0x000000071b007c0c */ /* 0x002fe4000cf21270 */
[----:B------:R-:W-:Y:S02]  /*1140*/  ISETP.GE.OR P3, PT, R23, UR7, P0 ;  /* 0x0000000717007c0c */ /* 0x000fe40008766670 */
[----:B------:R-:W-:Y:S02]  /*1150*/  ISETP.GE.OR P2, PT, R25, UR7, P0 ;  /* 0x0000000719007c0c */ /* 0x000fe40008746670 */
[----:B------:R-:W-:-:S02]  /*1160*/  ISETP.GE.OR P4, PT, R29, UR7, P0 ;  /* 0x000000071d007c0c */ /* 0x000fc40008786670 */
[----:B------:R-:W-:Y:S02]  /*1170*/  ISETP.GE.OR P6, PT, R15, UR7, P0 ;  /* 0x000000070f007c0c */ /* 0x000fe400087c6670 */
[----:B------:R-:W-:-:S03]  /*1180*/  ISETP.GE.OR P5, PT, R17, UR7, P0 ;  /* 0x0000000711007c0c */ /* 0x000fc600087a6670 */
[----:B------:R-:W0:Y:S01]  /*1190*/  @P1 LDC.64 R20, c[0x0][0x390] ;  /* 0x0000e400ff141b82 */ /* 0x000e220000000a00 */
[C-C-:B------:R-:W-:Y:S01]  /*11a0*/  @P1 IMAD R3, R27.reuse, UR6, R26.reuse ;  /* 0x000000061b031c24 */ /* 0x140fe2000f8e021a */
[----:B------:R-:W-:Y:S01]  /*11b0*/  IADD3 R27, PT, PT, R27, 0x7, RZ ;  /* 0x000000071b1b7810 */ /* 0x000fe20007ffe0ff */
[--C-:B------:R-:W-:Y:S02]  /*11c0*/  @!P3 IMAD R23, R23, UR6, R26.reuse ;  /* 0x000000061717bc24 */ /* 0x100fe4000f8e021a */
[--C-:B------:R-:W-:Y:S02]  /*11d0*/  @!P2 IMAD R25, R25, UR6, R26.reuse ;  /* 0x000000061919ac24 */ /* 0x100fe4000f8e021a */
[--C-:B------:R-:W-:Y:S01]  /*11e0*/  @!P4 IMAD R29, R29, UR6, R26.reuse ;  /* 0x000000061d1dcc24 */ /* 0x100fe2000f8e021a */
[----:B------:R-:W1:Y:S01]  /*11f0*/  @!P3 LDC.64 R12, c[0x0][0x390] ;  /* 0x0000e400ff0cbb82 */ /* 0x000e620000000a00 */
[--C-:B------:R-:W-:Y:S02]  /*1200*/  @!P6 IMAD R15, R15, UR6, R26.reuse ;  /* 0x000000060f0fec24 */ /* 0x100fe4000f8e021a */
[----:B------:R-:W-:-:S05]  /*1210*/  @!P5 IMAD R17, R17, UR6, R26 ;  /* 0x000000061111dc24 */ /* 0x000fca000f8e021a */
[----:B------:R-:W2:Y:S01]  /*1220*/  @!P2 LDC.64 R10, c[0x0][0x390] ;  /* 0x0000e400ff0aab82 */ /* 0x000ea20000000a00 */
[----:B0-----:R-:W-:-:S07]  /*1230*/  @P1 IMAD.WIDE.U32 R20, R3, 0x4, R20 ;  /* 0x0000000403141825 */ /* 0x001fce00078e0014 */
[----:B------:R-:W0:Y:S01]  /*1240*/  @!P4 LDC.64 R8, c[0x0][0x390] ;  /* 0x0000e400ff08cb82 */ /* 0x000e220000000a00 */
[----:B------:R3:W-:Y:S01]  /*1250*/  @P1 STG.E desc[UR8][R20.64], R33 ;  /* 0x0000002114001986 */ /* 0x0007e2000c101908 */
[----:B------:R-:W-:Y:S02]  /*1260*/  ISETP.GE.OR P1, PT, R19, UR7, P0 ;  /* 0x0000000713007c0c */ /* 0x000fe40008726670 */
[----:B------:R-:W-:-:S04]  /*1270*/  ISETP.GE.OR P0, PT, R27, UR7, P0 ;  /* 0x000000071b007c0c */ /* 0x000fc80008706670 */
[----:B------:R-:W4:Y:S01]  /*1280*/  @!P6 LDC.64 R2, c[0x0][0x390] ;  /* 0x0000e400ff02eb82 */ /* 0x000f220000000a00 */
[----:B-1----:R-:W-:-:S05]  /*1290*/  @!P3 IMAD.WIDE.U32 R12, R23, 0x4, R12 ;  /* 0x00000004170cb825 */ /* 0x002fca00078e000c */
[----:B------:R3:W-:Y:S01]  /*12a0*/  @!P3 STG.E desc[UR8][R12.64], R35 ;  /* 0x000000230c00b986 */ /* 0x0007e2000c101908 */
[----:B--2---:R-:W-:Y:S01]  /*12b0*/  @!P2 IMAD.WIDE.U32 R10, R25, 0x4, R10 ;  /* 0x00000004190aa825 */ /* 0x004fe200078e000a */
[----:B------:R-:W1:Y:S03]  /*12c0*/  @!P5 LDC.64 R4, c[0x0][0x390] ;  /* 0x0000e400ff04db82 */ /* 0x000e660000000a00 */
[----:B------:R-:W-:Y:S01]  /*12d0*/  @!P1 IMAD R19, R19, UR6, R26 ;  /* 0x0000000613139c24 */ /* 0x000fe2000f8e021a */
[----:B------:R3:W-:Y:S04]  /*12e0*/  @!P2 STG.E desc[UR8][R10.64], R37 ;  /* 0x000000250a00a986 */ /* 0x0007e8000c101908 */
[----:B------:R-:W2:Y:S01]  /*12f0*/  @!P1 LDC.64 R6, c[0x0][0x390] ;  /* 0x0000e400ff069b82 */ /* 0x000ea20000000a00 */
[----:B0-----:R-:W-:-:S05]  /*1300*/  @!P4 IMAD.WIDE.U32 R8, R29, 0x4, R8 ;  /* 0x000000041d08c825 */ /* 0x001fca00078e0008 */
[----:B------:R3:W-:Y:S01]  /*1310*/  @!P4 STG.E desc[UR8][R8.64], R32 ;  /* 0x000000200800c986 */ /* 0x0007e2000c101908 */
[----:B----4-:R-:W-:-:S05]  /*1320*/  @!P6 IMAD.WIDE.U32 R2, R15, 0x4, R2 ;  /* 0x000000040f02e825 */ /* 0x010fca00078e0002 */
[----:B------:R3:W-:Y:S01]  /*1330*/  @!P6 STG.E desc[UR8][R2.64], R34 ;  /* 0x000000220200e986 */ /* 0x0007e2000c101908 */
[----:B-1----:R-:W-:-:S05]  /*1340*/  @!P5 IMAD.WIDE.U32 R4, R17, 0x4, R4 ;  /* 0x000000041104d825 */ /* 0x002fca00078e0004 */
[----:B------:R3:W-:Y:S01]  /*1350*/  @!P5 STG.E desc[UR8][R4.64], R39 ;  /* 0x000000270400d986 */ /* 0x0007e2000c101908 */
[----:B--2---:R-:W-:-:S05]  /*1360*/  @!P1 IMAD.WIDE.U32 R6, R19, 0x4, R6 ;  /* 0x0000000413069825 */ /* 0x004fca00078e0006 */
[----:B------:R3:W-:Y:S01]  /*1370*/  @!P1 STG.E desc[UR8][R6.64], R38 ;  /* 0x0000002606009986 */ /* 0x0007e2000c101908 */
[----:B------:R-:W-:Y:S05]  /*1380*/  @P0 EXIT ;  /* 0x000000000000094d */ /* 0x000fea0003800000 */
[----:B---3--:R-:W0:Y:S01]  /*1390*/  LDC.64 R2, c[0x0][0x390] ;  /* 0x0000e400ff027b82 */ /* 0x008e220000000a00 */
[----:B------:R-:W-:-:S04]  /*13a0*/  IMAD R27, R27, UR6, R26 ;  /* 0x000000061b1b7c24 */ /* 0x000fc8000f8e021a */
[----:B0-----:R-:W-:-:S05]  /*13b0*/  IMAD.WIDE.U32 R2, R27, 0x4, R2 ;  /* 0x000000041b027825 */ /* 0x001fca00078e0002 */
[----:B------:R-:W-:Y:S01]  /*13c0*/  STG.E desc[UR8][R2.64], R36 ;  /* 0x0000002402007986 */ /* 0x000fe2000c101908 */
[----:B------:R-:W-:Y:S05]  /*13d0*/  EXIT ;  /* 0x000000000000794d */ /* 0x000fea0003800000 */
.L_x_2:
[----:B------:R-:W-:-:S00]  /*13e0*/  BRA `(.L_x_2) ;  /* 0xfffffffc00fc7947 */ /* 0x000fc0000383ffff */
[----:B------:R-:W-:-:S00]  /*13f0*/  NOP ;  /* 0x0000000000007918 */ /* 0x000fc00000000000 */
        /* <DEDUP_REMOVED lines=8> */
.L_x_3:


//--------------------- .nv.shared._Z28matrix_multiplication_kernelPKfS0_Pfiii --------------------------
	.section	.nv.shared._Z28matrix_multiplication_kernelPKfS0_Pfiii,"aw",@nobits
	.sectionflags	@""
	.align	4
.nv.shared._Z28matrix_multiplication_kernelPKfS0_Pfiii:
	.zero		5120


//--------------------- .nv.shared.reserved.0     --------------------------
	.section	.nv.shared.reserved.0,"aw",@nobits
	.weak		__nv_reservedSMEM_offset_0_alias
	.size		__nv_reservedSMEM_offset_0_alias, 0, 64
	.other		__nv_reservedSMEM_offset_0_alias,@"STO_CUDA_RESERVED_SHARED STV_DEFAULT"
__nv_reservedSMEM_offset_0_alias:
	.zero		0
	.zero		64


//--------------------- .nv.constant0._Z28matrix_multiplication_kernelPKfS0_Pfiii --------------------------
	.section	.nv.constant0._Z28matrix_multiplication_kernelPKfS0_Pfiii,"a",@progbits
	.sectionflags	@""
	.align	4
.nv.constant0._Z28matrix_multiplication_kernelPKfS0_Pfiii:
	.zero		932


//--------------------- SYMBOLS --------------------------

	.type		.nv.reservedSmem.offset0,@object
	.size		.nv.reservedSmem.offset0,0x4
	.type		.nv.reservedSmem.cap,@object
	.size		.nv.reservedSmem.cap,0x4
